//
// Generated by NVIDIA NVVM Compiler
//
// Compiler Build ID: CL-36424714
// Cuda compilation tools, release 13.0, V13.0.88
// Based on NVVM 20.0.0
//

.version 9.0
.target sm_100
.address_size 64

	// .globl	_Z11matmul_cudaPfS_S_i
// _ZZ11matmul_cudaPfS_S_iE2sA has been demoted
// _ZZ11matmul_cudaPfS_S_iE2sB has been demoted

.visible .entry _Z11matmul_cudaPfS_S_i(
	.param .u64 .ptr .align 1 _Z11matmul_cudaPfS_S_i_param_0,
	.param .u64 .ptr .align 1 _Z11matmul_cudaPfS_S_i_param_1,
	.param .u64 .ptr .align 1 _Z11matmul_cudaPfS_S_i_param_2,
	.param .u32 _Z11matmul_cudaPfS_S_i_param_3
)
{
	.reg .pred 	%p<4>;
	.reg .b32 	%r<38>;
	.reg .b32 	%f<105>;
	.reg .b64 	%rd<13>;
	// demoted variable
	.shared .align 4 .b8 _ZZ11matmul_cudaPfS_S_iE2sA[4096];
	// demoted variable
	.shared .align 4 .b8 _ZZ11matmul_cudaPfS_S_iE2sB[4096];
	ld.param.u64 	%rd3, [_Z11matmul_cudaPfS_S_i_param_0];
	ld.param.u64 	%rd4, [_Z11matmul_cudaPfS_S_i_param_1];
	ld.param.u64 	%rd5, [_Z11matmul_cudaPfS_S_i_param_2];
	ld.param.u32 	%r20, [_Z11matmul_cudaPfS_S_i_param_3];
	mov.u32 	%r1, %tid.x;
	mov.u32 	%r2, %tid.y;
	mov.u32 	%r21, %ctaid.y;
	shl.b32 	%r22, %r21, 5;
	add.s32 	%r3, %r22, %r2;
	mov.u32 	%r23, %ctaid.x;
	shl.b32 	%r4, %r23, 5;
	add.s32 	%r5, %r4, %r1;
	setp.lt.s32 	%p1, %r20, 32;
	mov.f32 	%f104, 0f00000000;
	@%p1 bra 	$L__BB0_3;
	shl.b32 	%r24, %r2, 7;
	mov.u32 	%r25, _ZZ11matmul_cudaPfS_S_iE2sA;
	add.s32 	%r6, %r25, %r24;
	shl.b32 	%r26, %r1, 2;
	add.s32 	%r7, %r6, %r26;
	mov.u32 	%r27, _ZZ11matmul_cudaPfS_S_iE2sB;
	add.s32 	%r9, %r27, %r26;
	add.s32 	%r8, %r9, %r24;
	shr.s32 	%r28, %r20, 31;
	shr.u32 	%r29, %r28, 27;
	add.s32 	%r30, %r20, %r29;
	shr.s32 	%r31, %r30, 5;
	neg.s32 	%r37, %r31;
	mad.lo.s32 	%r36, %r20, %r3, %r1;
	mad.lo.s32 	%r32, %r2, %r20, %r1;
	add.s32 	%r35, %r32, %r4;
	shl.b32 	%r13, %r20, 5;
	cvta.to.global.u64 	%rd1, %rd3;
	cvta.to.global.u64 	%rd2, %rd4;
	mov.f32 	%f104, 0f00000000;
$L__BB0_2:
	mul.wide.s32 	%rd6, %r36, 4;
	add.s64 	%rd7, %rd1, %rd6;
	mul.wide.s32 	%rd8, %r35, 4;
	add.s64 	%rd9, %rd2, %rd8;
	ld.global.f32 	%f6, [%rd7];
	st.shared.f32 	[%r7], %f6;
	ld.global.f32 	%f7, [%rd9];
	st.shared.f32 	[%r8], %f7;
	bar.sync 	0;
	ld.shared.f32 	%f8, [%r6];
	ld.shared.f32 	%f9, [%r9];
	fma.rn.f32 	%f10, %f8, %f9, %f104;
	ld.shared.f32 	%f11, [%r6+4];
	ld.shared.f32 	%f12, [%r9+128];
	fma.rn.f32 	%f13, %f11, %f12, %f10;
	ld.shared.f32 	%f14, [%r6+8];
	ld.shared.f32 	%f15, [%r9+256];
	fma.rn.f32 	%f16, %f14, %f15, %f13;
	ld.shared.f32 	%f17, [%r6+12];
	ld.shared.f32 	%f18, [%r9+384];
	fma.rn.f32 	%f19, %f17, %f18, %f16;
	ld.shared.f32 	%f20, [%r6+16];
	ld.shared.f32 	%f21, [%r9+512];
	fma.rn.f32 	%f22, %f20, %f21, %f19;
	ld.shared.f32 	%f23, [%r6+20];
	ld.shared.f32 	%f24, [%r9+640];
	fma.rn.f32 	%f25, %f23, %f24, %f22;
	ld.shared.f32 	%f26, [%r6+24];
	ld.shared.f32 	%f27, [%r9+768];
	fma.rn.f32 	%f28, %f26, %f27, %f25;
	ld.shared.f32 	%f29, [%r6+28];
	ld.shared.f32 	%f30, [%r9+896];
	fma.rn.f32 	%f31, %f29, %f30, %f28;
	ld.shared.f32 	%f32, [%r6+32];
	ld.shared.f32 	%f33, [%r9+1024];
	fma.rn.f32 	%f34, %f32, %f33, %f31;
	ld.shared.f32 	%f35, [%r6+36];
	ld.shared.f32 	%f36, [%r9+1152];
	fma.rn.f32 	%f37, %f35, %f36, %f34;
	ld.shared.f32 	%f38, [%r6+40];
	ld.shared.f32 	%f39, [%r9+1280];
	fma.rn.f32 	%f40, %f38, %f39, %f37;
	ld.shared.f32 	%f41, [%r6+44];
	ld.shared.f32 	%f42, [%r9+1408];
	fma.rn.f32 	%f43, %f41, %f42, %f40;
	ld.shared.f32 	%f44, [%r6+48];
	ld.shared.f32 	%f45, [%r9+1536];
	fma.rn.f32 	%f46, %f44, %f45, %f43;
	ld.shared.f32 	%f47, [%r6+52];
	ld.shared.f32 	%f48, [%r9+1664];
	fma.rn.f32 	%f49, %f47, %f48, %f46;
	ld.shared.f32 	%f50, [%r6+56];
	ld.shared.f32 	%f51, [%r9+1792];
	fma.rn.f32 	%f52, %f50, %f51, %f49;
	ld.shared.f32 	%f53, [%r6+60];
	ld.shared.f32 	%f54, [%r9+1920];
	fma.rn.f32 	%f55, %f53, %f54, %f52;
	ld.shared.f32 	%f56, [%r6+64];
	ld.shared.f32 	%f57, [%r9+2048];
	fma.rn.f32 	%f58, %f56, %f57, %f55;
	ld.shared.f32 	%f59, [%r6+68];
	ld.shared.f32 	%f60, [%r9+2176];
	fma.rn.f32 	%f61, %f59, %f60, %f58;
	ld.shared.f32 	%f62, [%r6+72];
	ld.shared.f32 	%f63, [%r9+2304];
	fma.rn.f32 	%f64, %f62, %f63, %f61;
	ld.shared.f32 	%f65, [%r6+76];
	ld.shared.f32 	%f66, [%r9+2432];
	fma.rn.f32 	%f67, %f65, %f66, %f64;
	ld.shared.f32 	%f68, [%r6+80];
	ld.shared.f32 	%f69, [%r9+2560];
	fma.rn.f32 	%f70, %f68, %f69, %f67;
	ld.shared.f32 	%f71, [%r6+84];
	ld.shared.f32 	%f72, [%r9+2688];
	fma.rn.f32 	%f73, %f71, %f72, %f70;
	ld.shared.f32 	%f74, [%r6+88];
	ld.shared.f32 	%f75, [%r9+2816];
	fma.rn.f32 	%f76, %f74, %f75, %f73;
	ld.shared.f32 	%f77, [%r6+92];
	ld.shared.f32 	%f78, [%r9+2944];
	fma.rn.f32 	%f79, %f77, %f78, %f76;
	ld.shared.f32 	%f80, [%r6+96];
	ld.shared.f32 	%f81, [%r9+3072];
	fma.rn.f32 	%f82, %f80, %f81, %f79;
	ld.shared.f32 	%f83, [%r6+100];
	ld.shared.f32 	%f84, [%r9+3200];
	fma.rn.f32 	%f85, %f83, %f84, %f82;
	ld.shared.f32 	%f86, [%r6+104];
	ld.shared.f32 	%f87, [%r9+3328];
	fma.rn.f32 	%f88, %f86, %f87, %f85;
	ld.shared.f32 	%f89, [%r6+108];
	ld.shared.f32 	%f90, [%r9+3456];
	fma.rn.f32 	%f91, %f89, %f90, %f88;
	ld.shared.f32 	%f92, [%r6+112];
	ld.shared.f32 	%f93, [%r9+3584];
	fma.rn.f32 	%f94, %f92, %f93, %f91;
	ld.shared.f32 	%f95, [%r6+116];
	ld.shared.f32 	%f96, [%r9+3712];
	fma.rn.f32 	%f97, %f95, %f96, %f94;
	ld.shared.f32 	%f98, [%r6+120];
	ld.shared.f32 	%f99, [%r9+3840];
	fma.rn.f32 	%f100, %f98, %f99, %f97;
	ld.shared.f32 	%f101, [%r6+124];
	ld.shared.f32 	%f102, [%r9+3968];
	fma.rn.f32 	%f104, %f101, %f102, %f100;
	bar.sync 	0;
	add.s32 	%r37, %r37, 1;
	setp.ne.s32 	%p2, %r37, 0;
	add.s32 	%r36, %r36, 32;
	add.s32 	%r35, %r35, %r13;
	@%p2 bra 	$L__BB0_2;
$L__BB0_3:
	max.s32 	%r33, %r3, %r5;
	setp.ge.s32 	%p3, %r33, %r20;
	@%p3 bra 	$L__BB0_5;
	mad.lo.s32 	%r34, %r20, %r3, %r5;
	cvta.to.global.u64 	%rd10, %rd5;
	mul.wide.s32 	%rd11, %r34, 4;
	add.s64 	%rd12, %rd10, %rd11;
	st.global.f32 	[%rd12], %f104;
$L__BB0_5:
	ret;

}


// ===== COMPILED SASS (sm_100) =====

	.target	sm_100

	.elftype	@"ET_EXEC"


//--------------------- .note.nv.tkinfo           --------------------------
	.section	.note.nv.tkinfo,"",@"SHT_NOTE"
	.sectionflags	@"SHF_NOTE_NV_TKINFO"
	.tkinfo
        /*0018*/ 	.word	0x00000002
        /*0030*/ 	.string	""
        /*0030*/ 	.string	"ptxas"
        /*0030*/ 	.string	"Cuda compilation tools, release 13.0, V13.0.88"
        /*0030*/ 	.string	"Build cuda_13.0.r13.0/compiler.36424714_0"
        /*0030*/ 	.string	"-arch sm_100 -m 64 "



//--------------------- .note.nv.cuinfo           --------------------------
	.section	.note.nv.cuinfo,"",@"SHT_NOTE"
	.sectionflags	@"SHF_NOTE_NV_CUINFO"
        /*0018*/ 	.short	0x0002
        /*001a*/ 	.short	0x0064
        /*001c*/ 	.short	0x0082
	.zero		2


//--------------------- .nv.info                  --------------------------
	.section	.nv.info,"",@"SHT_CUDA_INFO"
	.align	4


	//----- nvinfo : EIATTR_REGCOUNT
	.align		4
        /*0000*/ 	.byte	0x04, 0x2f
        /*0002*/ 	.short	(.L_1 - .L_0)
	.align		4
.L_0:
        /*0004*/ 	.word	index@(_Z11matmul_cudaPfS_S_i)
        /*0008*/ 	.word	0x0000001e


	//----- nvinfo : EIATTR_FRAME_SIZE
	.align		4
.L_1:
        /*000c*/ 	.byte	0x04, 0x11
        /*000e*/ 	.short	(.L_3 - .L_2)
	.align		4
.L_2:
        /*0010*/ 	.word	index@(_Z11matmul_cudaPfS_S_i)
        /*0014*/ 	.word	0x00000000


	//----- nvinfo : EIATTR_MIN_STACK_SIZE
	.align		4
.L_3:
        /*0018*/ 	.byte	0x04, 0x12
        /*001a*/ 	.short	(.L_5 - .L_4)
	.align		4
.L_4:
        /*001c*/ 	.word	index@(_Z11matmul_cudaPfS_S_i)
        /*0020*/ 	.word	0x00000000
.L_5:


//--------------------- .nv.compat                --------------------------
	.section	.nv.compat,"",@"SHT_CUDA_COMPAT_INFO"
	.align	4
        /*0000*/ 	.byte	0x02, 0x09, 0x00, 0x00, 0x02, 0x02, 0x01, 0x00, 0x02, 0x05, 0x05, 0x00, 0x03, 0x07, 0x01, 0x01
        /*0010*/ 	.byte	0x02, 0x03, 0x00, 0x00, 0x02, 0x06, 0x01, 0x00, 0x04, 0x0b, 0x08, 0x00, 0x09, 0x00, 0x00, 0x00
        /*0020*/ 	.byte	0x00, 0x00, 0x00, 0x00


//--------------------- .nv.info._Z11matmul_cudaPfS_S_i --------------------------
	.section	.nv.info._Z11matmul_cudaPfS_S_i,"",@"SHT_CUDA_INFO"
	.sectionflags	@""
	.align	4


	//----- nvinfo : EIATTR_CUDA_API_VERSION
	.align		4
        /*0000*/ 	.byte	0x04, 0x37
        /*0002*/ 	.short	(.L_7 - .L_6)
.L_6:
        /*0004*/ 	.word	0x00000082


	//----- nvinfo : EIATTR_KPARAM_INFO
	.align		4
.L_7:
        /*0008*/ 	.byte	0x04, 0x17
        /*000a*/ 	.short	(.L_9 - .L_8)
.L_8:
        /*000c*/ 	.word	0x00000000
        /*0010*/ 	.short	0x0003
        /*0012*/ 	.short	0x0018
        /*0014*/ 	.byte	0x00, 0xf0, 0x11, 0x00


	//----- nvinfo : EIATTR_KPARAM_INFO
	.align		4
.L_9:
        /*0018*/ 	.byte	0x04, 0x17
        /*001a*/ 	.short	(.L_11 - .L_10)
.L_10:
        /*001c*/ 	.word	0x00000000
        /*0020*/ 	.short	0x0002
        /*0022*/ 	.short	0x0010
        /*0024*/ 	.byte	0x00, 0xf5, 0x21, 0x00


	//----- nvinfo : EIATTR_KPARAM_INFO
	.align		4
.L_11:
        /*0028*/ 	.byte	0x04, 0x17
        /*002a*/ 	.short	(.L_13 - .L_12)
.L_12:
        /*002c*/ 	.word	0x00000000
        /*0030*/ 	.short	0x0001
        /*0032*/ 	.short	0x0008
        /*0034*/ 	.byte	0x00, 0xf5, 0x21, 0x00


	//----- nvinfo : EIATTR_KPARAM_INFO
	.align		4
.L_13:
        /*0038*/ 	.byte	0x04, 0x17
        /*003a*/ 	.short	(.L_15 - .L_14)
.L_14:
        /*003c*/ 	.word	0x00000000
        /*0040*/ 	.short	0x0000
        /*0042*/ 	.short	0x0000
        /*0044*/ 	.byte	0x00, 0xf5, 0x21, 0x00


	//----- nvinfo : EIATTR_SPARSE_MMA_MASK
	.align		4
.L_15:
        /*0048*/ 	.byte	0x03, 0x50
        /*004a*/ 	.short	0x0000


	//----- nvinfo : EIATTR_MAXREG_COUNT
	.align		4
        /*004c*/ 	.byte	0x03, 0x1b
        /*004e*/ 	.short	0x00ff


	//----- nvinfo : EIATTR_NUM_BARRIERS
	.align		4
        /*0050*/ 	.byte	0x02, 0x4c
        /*0052*/ 	.byte	0x01
	.zero		1


	//----- nvinfo : EIATTR_MERCURY_ISA_VERSION
	.align		4
        /*0054*/ 	.byte	0x03, 0x5f
        /*0056*/ 	.short	0x0101


	//----- nvinfo : EIATTR_VRC_CTA_INIT_COUNT
	.align		4
        /*0058*/ 	.byte	0x02, 0x4a
	.zero		1
	.zero		1


	//----- nvinfo : EIATTR_EXIT_INSTR_OFFSETS
	.align		4
        /*005c*/ 	.byte	0x04, 0x1c
        /*005e*/ 	.short	(.L_17 - .L_16)


	//   ....[0]....
.L_16:
        /*0060*/ 	.word	0x00000760


	//   ....[1]....
        /*0064*/ 	.word	0x000007b0


	//----- nvinfo : EIATTR_CBANK_PARAM_SIZE
	.align		4
.L_17:
        /*0068*/ 	.byte	0x03, 0x19
        /*006a*/ 	.short	0x001c


	//----- nvinfo : EIATTR_PARAM_CBANK
	.align		4
        /*006c*/ 	.byte	0x04, 0x0a
        /*006e*/ 	.short	(.L_19 - .L_18)
	.align		4
.L_18:
        /*0070*/ 	.word	index@(.nv.constant0._Z11matmul_cudaPfS_S_i)
        /*0074*/ 	.short	0x0380
        /*0076*/ 	.short	0x001c


	//----- nvinfo : EIATTR_SW_WAR
	.align		4
.L_19:
        /*0078*/ 	.byte	0x04, 0x36
        /*007a*/ 	.short	(.L_21 - .L_20)
.L_20:
        /*007c*/ 	.word	0x00000008
.L_21:


//--------------------- .nv.callgraph             --------------------------
	.section	.nv.callgraph,"",@"SHT_CUDA_CALLGRAPH"
	.align	4
	.sectionentsize	8
	.align		4
        /*0000*/ 	.word	0x00000000
	.align		4
        /*0004*/ 	.word	0xffffffff
	.align		4
        /*0008*/ 	.word	0x00000000
	.align		4
        /*000c*/ 	.word	0xfffffffe
	.align		4
        /*0010*/ 	.word	0x00000000
	.align		4
        /*0014*/ 	.word	0xfffffffd
	.align		4
        /*0018*/ 	.word	0x00000000
	.align		4
        /*001c*/ 	.word	0xfffffffc


//--------------------- .text._Z11matmul_cudaPfS_S_i --------------------------
	.section	.text._Z11matmul_cudaPfS_S_i,"ax",@progbits
	.align	128
        .global         _Z11matmul_cudaPfS_S_i
        .type           _Z11matmul_cudaPfS_S_i,@function
        .size           _Z11matmul_cudaPfS_S_i,(.L_x_3 - _Z11matmul_cudaPfS_S_i)
        .other          _Z11matmul_cudaPfS_S_i,@"STO_CUDA_ENTRY STV_DEFAULT"
_Z11matmul_cudaPfS_S_i:
.text._Z11matmul_cudaPfS_S_i:
[----:B------:R-:W-:Y:S01]  /*0000*/  LDC R1, c[0x0][0x37c] ;  /* 0x0000df00ff017b82 */ /* 0x000fe20000000800 */
[----:B------:R-:W0:Y:S07]  /*0010*/  S2R R5, SR_TID.Y ;  /* 0x0000000000057919 */ /* 0x000e2e0000002200 */
[----:B------:R-:W1:Y:S01]  /*0020*/  LDC R0, c[0x0][0x398] ;  /* 0x0000e600ff007b82 */ /* 0x000e620000000800 */
[----:B------:R-:W2:Y:S01]  /*0030*/  LDCU.64 UR8, c[0x0][0x358] ;  /* 0x00006b00ff0877ac */ /* 0x000ea20008000a00 */
[----:B------:R-:W-:Y:S01]  /*0040*/  HFMA2 R19, -RZ, RZ, 0, 0 ;  /* 0x00000000ff137431 */ /* 0x000fe200000001ff */
[----:B------:R-:W0:Y:S01]  /*0050*/  S2R R18, SR_CTAID.Y ;  /* 0x0000000000127919 */ /* 0x000e220000002600 */
[----:B------:R-:W3:Y:S01]  /*0060*/  S2R R7, SR_TID.X ;  /* 0x0000000000077919 */ /* 0x000ee20000002100 */
[----:B------:R-:W3:Y:S01]  /*0070*/  S2R R6, SR_CTAID.X ;  /* 0x0000000000067919 */ /* 0x000ee20000002500 */
[----:B-1----:R-:W-:-:S02]  /*0080*/  ISETP.GE.AND P1, PT, R0, 0x20, PT ;  /* 0x000000200000780c */ /* 0x002fc40003f26270 */
[----:B0-----:R-:W-:Y:S02]  /*0090*/  LEA R18, R18, R5, 0x5 ;  /* 0x0000000512127211 */ /* 0x001fe400078e28ff */
[----:B---3--:R-:W-:-:S04]  /*00a0*/  LEA R17, R6, R7, 0x5 ;  /* 0x0000000706117211 */ /* 0x008fc800078e28ff */
[----:B------:R-:W-:-:S04]  /*00b0*/  VIMNMX R3, PT, PT, R18, R17, !PT ;  /* 0x0000001112037248 */ /* 0x000fc80007fe0100 */
[----:B------:R-:W-:Y:S01]  /*00c0*/  ISETP.GE.AND P0, PT, R3, R0, PT ;  /* 0x000000000300720c */ /* 0x000fe20003f06270 */
[----:B--2---:R-:W-:-:S12]  /*00d0*/  @!P1 BRA `(.L_x_0) ;  /* 0x0000000400a09947 */ /* 0x004fd80003800000 */
[----:B------:R-:W0:Y:S01]  /*00e0*/  S2UR UR6, SR_CgaCtaId ;  /* 0x00000000000679c3 */ /* 0x000e220000008800 */
[----:B------:R-:W-:Y:S01]  /*00f0*/  UMOV UR4, 0x400 ;  /* 0x0000040000047882 */ /* 0x000fe20000000000 */
[----:B------:R-:W-:Y:S01]  /*0100*/  SHF.R.S32.HI R3, RZ, 0x1f, R0 ;  /* 0x0000001fff037819 */ /* 0x000fe20000011400 */
[----:B------:R-:W-:Y:S01]  /*0110*/  UIADD3 UR5, UPT, UPT, UR4, 0x1000, URZ ;  /* 0x0000100004057890 */ /* 0x000fe2000fffe0ff */
[-CC-:B------:R-:W-:Y:S01]  /*0120*/  IMAD R2, R5, R0.reuse, R7.reuse ;  /* 0x0000000005027224 */ /* 0x180fe200078e0207 */
[----:B------:R-:W-:Y:S02]  /*0130*/  MOV R19, RZ ;  /* 0x000000ff00137202 */ /* 0x000fe40000000f00 */
[----:B------:R-:W-:Y:S01]  /*0140*/  LEA.HI R4, R3, R0, RZ, 0x5 ;  /* 0x0000000003047211 */ /* 0x000fe200078f28ff */
[----:B------:R-:W1:Y:S01]  /*0150*/  LDC.64 R22, c[0x0][0x380] ;  /* 0x0000e000ff167b82 */ /* 0x000e620000000a00 */
[----:B------:R-:W-:Y:S01]  /*0160*/  LEA R3, R6, R2, 0x5 ;  /* 0x0000000206037211 */ /* 0x000fe200078e28ff */
[----:B------:R-:W-:Y:S01]  /*0170*/  IMAD R2, R18, R0, R7 ;  /* 0x0000000012027224 */ /* 0x000fe200078e0207 */
[----:B------:R-:W-:-:S04]  /*0180*/  SHF.R.S32.HI R4, RZ, 0x5, R4 ;  /* 0x00000005ff047819 */ /* 0x000fc80000011404 */
[----:B------:R-:W-:Y:S01]  /*0190*/  IADD3 R4, PT, PT, -R4, RZ, RZ ;  /* 0x000000ff04047210 */ /* 0x000fe20007ffe1ff */
[----:B------:R-:W2:Y:S01]  /*01a0*/  LDC.64 R20, c[0x0][0x388] ;  /* 0x0000e200ff147b82 */ /* 0x000ea20000000a00 */
[----:B0-----:R-:W-:Y:S02]  /*01b0*/  ULEA UR4, UR6, UR4, 0x18 ;  /* 0x0000000406047291 */ /* 0x001fe4000f8ec0ff */
[----:B------:R-:W-:-:S04]  /*01c0*/  ULEA UR5, UR6, UR5, 0x18 ;  /* 0x0000000506057291 */ /* 0x000fc8000f8ec0ff */
[----:B------:R-:W-:Y:S02]  /*01d0*/  LEA R16, R5, UR4, 0x7 ;  /* 0x0000000405107c11 */ /* 0x000fe4000f8e38ff */
[C---:B------:R-:W-:Y:S02]  /*01e0*/  LEA R6, R7.reuse, UR5, 0x2 ;  /* 0x0000000507067c11 */ /* 0x040fe4000f8e10ff */
[----:B------:R-:W-:Y:S02]  /*01f0*/  LEA R7, R7, R16, 0x2 ;  /* 0x0000001007077211 */ /* 0x000fe400078e10ff */
[----:B------:R-:W-:-:S07]  /*0200*/  LEA R5, R5, R6, 0x7 ;  /* 0x0000000605057211 */ /* 0x000fce00078e38ff */
.L_x_1:
[----:B-1----:R-:W-:-:S04]  /*0210*/  IMAD.WIDE R8, R2, 0x4, R22 ;  /* 0x0000000402087825 */ /* 0x002fc800078e0216 */
[----:B--2---:R-:W-:Y:S02]  /*0220*/  IMAD.WIDE R10, R3, 0x4, R20 ;  /* 0x00000004030a7825 */ /* 0x004fe400078e0214 */
[----:B------:R-:W2:Y:S04]  /*0230*/  LDG.E R8, desc[UR8][R8.64] ;  /* 0x0000000808087981 */ /* 0x000ea8000c1e1900 */
[----:B------:R-:W3:Y:S01]  /*0240*/  LDG.E R24, desc[UR8][R10.64] ;  /* 0x000000080a187981 */ /* 0x000ee2000c1e1900 */
[----:B------:R-:W-:Y:S02]  /*0250*/  IADD3 R4, PT, PT, R4, 0x1, RZ ;  /* 0x0000000104047810 */ /* 0x000fe40007ffe0ff */
[----:B------:R-:W-:Y:S02]  /*0260*/  IADD3 R2, PT, PT, R2, 0x20, RZ ;  /* 0x0000002002027810 */ /* 0x000fe40007ffe0ff */
[----:B------:R-:W-:-:S02]  /*0270*/  ISETP.NE.AND P1, PT, R4, RZ, PT ;  /* 0x000000ff0400720c */ /* 0x000fc40003f25270 */
[----:B------:R-:W-:Y:S01]  /*0280*/  LEA R3, R0, R3, 0x5 ;  /* 0x0000000300037211 */ /* 0x000fe200078e28ff */
[----:B--2---:R-:W-:Y:S04]  /*0290*/  STS [R7], R8 ;  /* 0x0000000807007388 */ /* 0x004fe80000000800 */
[----:B---3--:R-:W-:Y:S01]  /*02a0*/  STS [R5], R24 ;  /* 0x0000001805007388 */ /* 0x008fe20000000800 */
[----:B------:R-:W-:Y:S06]  /*02b0*/  BAR.SYNC.DEFER_BLOCKING 0x0 ;  /* 0x0000000000007b1d */ /* 0x000fec0000010000 */
[----:B------:R-:W-:Y:S04]  /*02c0*/  LDS R26, [R6] ;  /* 0x00000000061a7984 */ /* 0x000fe80000000800 */
[----:B------:R-:W0:Y:S04]  /*02d0*/  LDS.128 R12, [R16] ;  /* 0x00000000100c7984 */ /* 0x000e280000000c00 */
[----:B------:R-:W1:Y:S04]  /*02e0*/  LDS R27, [R6+0x80] ;  /* 0x00008000061b7984 */ /* 0x000e680000000800 */
[----:B------:R-:W2:Y:S04]  /*02f0*/  LDS R25, [R6+0x100] ;  /* 0x0001000006197984 */ /* 0x000ea80000000800 */
[----:B------:R-:W-:Y:S01]  /*0300*/  LDS.128 R8, [R16+0x10] ;  /* 0x0000100010087984 */ /* 0x000fe20000000c00 */
[----:B0-----:R-:W-:-:S03]  /*0310*/  FFMA R12, R12, R26, R19 ;  /* 0x0000001a0c0c7223 */ /* 0x001fc60000000013 */
[----:B------:R-:W0:Y:S01]  /*0320*/  LDS R19, [R6+0x180] ;  /* 0x0001800006137984 */ /* 0x000e220000000800 */
[----:B-1----:R-:W-:-:S03]  /*0330*/  FFMA R26, R27, R13, R12 ;  /* 0x0000000d1b1a7223 */ /* 0x002fc6000000000c */
[----:B------:R-:W1:Y:S01]  /*0340*/  LDS R13, [R6+0x200] ;  /* 0x00020000060d7984 */ /* 0x000e620000000800 */
[----:B--2---:R-:W-:-:S03]  /*0350*/  FFMA R14, R25, R14, R26 ;  /* 0x0000000e190e7223 */ /* 0x004fc6000000001a */
[----:B------:R-:W2:Y:S04]  /*0360*/  LDS R12, [R6+0x280] ;  /* 0x00028000060c7984 */ /* 0x000ea80000000800 */
[----:B------:R-:W-:Y:S01]  /*0370*/  LDS R25, [R6+0x380] ;  /* 0x0003800006197984 */ /* 0x000fe20000000800 */
[----:B0-----:R-:W-:-:S03]  /*0380*/  FFMA R15, R19, R15, R14 ;  /* 0x0000000f130f7223 */ /* 0x001fc6000000000e */
[----:B------:R-:W0:Y:S01]  /*0390*/  LDS R19, [R6+0x300] ;  /* 0x0003000006137984 */ /* 0x000e220000000800 */
[----:B-1----:R-:W-:-:S03]  /*03a0*/  FFMA R13, R8, R13, R15 ;  /* 0x0000000d080d7223 */ /* 0x002fc6000000000f */
[----:B------:R-:W-:Y:S01]  /*03b0*/  LDS R8, [R6+0x480] ;  /* 0x0004800006087984 */ /* 0x000fe20000000800 */
[----:B--2---:R-:W-:-:S03]  /*03c0*/  FFMA R24, R12, R9, R13 ;  /* 0x000000090c187223 */ /* 0x004fc6000000000d */
[----:B------:R-:W-:Y:S04]  /*03d0*/  LDS R9, [R6+0x400] ;  /* 0x0004000006097984 */ /* 0x000fe80000000800 */
[----:B------:R-:W1:Y:S01]  /*03e0*/  LDS.128 R12, [R16+0x20] ;  /* 0x00002000100c7984 */ /* 0x000e620000000c00 */
[----:B0-----:R-:W-:-:S03]  /*03f0*/  FFMA R10, R19, R10, R24 ;  /* 0x0000000a130a7223 */ /* 0x001fc60000000018 */
[----:B------:R-:W0:Y:S01]  /*0400*/  LDS R19, [R6+0x500] ;  /* 0x0005000006137984 */ /* 0x000e220000000800 */
[----:B------:R-:W-:-:S03]  /*0410*/  FFMA R11, R25, R11, R10 ;  /* 0x0000000b190b7223 */ /* 0x000fc6000000000a */
[----:B------:R-:W2:Y:S01]  /*0420*/  LDS R25, [R6+0x580] ;  /* 0x0005800006197984 */ /* 0x000ea20000000800 */
[----:B-1----:R-:W-:-:S03]  /*0430*/  FFMA R9, R12, R9, R11 ;  /* 0x000000090c097223 */ /* 0x002fc6000000000b */
[----:B------:R-:W-:Y:S01]  /*0440*/  LDS R12, [R6+0x680] ;  /* 0x00068000060c7984 */ /* 0x000fe20000000800 */
[----:B------:R-:W-:-:S03]  /*0450*/  FFMA R24, R8, R13, R9 ;  /* 0x0000000d08187223 */ /* 0x000fc60000000009 */
[----:B------:R-:W-:Y:S04]  /*0460*/  LDS R13, [R6+0x600] ;  /* 0x00060000060d7984 */ /* 0x000fe80000000800 */
[----:B------:R-:W1:Y:S01]  /*0470*/  LDS.128 R8, [R16+0x30] ;  /* 0x0000300010087984 */ /* 0x000e620000000c00 */
[----:B0-----:R-:W-:-:S03]  /*0480*/  FFMA R14, R19, R14, R24 ;  /* 0x0000000e130e7223 */ /* 0x001fc60000000018 */
[----:B------:R-:W0:Y:S01]  /*0490*/  LDS R19, [R6+0x700] ;  /* 0x0007000006137984 */ /* 0x000e220000000800 */
[----:B--2---:R-:W-:-:S03]  /*04a0*/  FFMA R15, R25, R15, R14 ;  /* 0x0000000f190f7223 */ /* 0x004fc6000000000e */
        /* <DEDUP_REMOVED lines=16> */
[----:B------:R-:W-:Y:S01]  /*05b0*/  LDS R24, [R6+0xc80] ;  /* 0x000c800006187984 */ /* 0x000fe20000000800 */
[----:B--2---:R-:W-:-:S03]  /*05c0*/  FFMA R15, R25, R15, R14 ;  /* 0x0000000f190f7223 */ /* 0x004fc6000000000e */
[----:B------:R-:W0:Y:S04]  /*05d0*/  LDS R25, [R6+0xb00] ;  /* 0x000b000006197984 */ /* 0x000e280000000800 */
[----:B------:R-:W-:Y:S01]  /*05e0*/  LDS R19, [R6+0xd00] ;  /* 0x000d000006137984 */ /* 0x000fe20000000800 */
[----:B-1----:R-:W-:-:S03]  /*05f0*/  FFMA R13, R8, R13, R15 ;  /* 0x0000000d080d7223 */ /* 0x002fc6000000000f */
[----:B------:R-:W1:Y:S01]  /*0600*/  LDS R8, [R6+0xb80] ;  /* 0x000b800006087984 */ /* 0x000e620000000800 */
[----:B------:R-:W-:-:S03]  /*0610*/  FFMA R26, R12, R9, R13 ;  /* 0x000000090c1a7223 */ /* 0x000fc6000000000d */
[----:B------:R-:W-:Y:S04]  /*0620*/  LDS R9, [R6+0xc00] ;  /* 0x000c000006097984 */ /* 0x000fe80000000800 */
[----:B------:R-:W2:Y:S01]  /*0630*/  LDS.128 R12, [R16+0x60] ;  /* 0x00006000100c7984 */ /* 0x000ea20000000c00 */
[----:B0-----:R-:W-:-:S04]  /*0640*/  FFMA R25, R25, R10, R26 ;  /* 0x0000000a19197223 */ /* 0x001fc8000000001a */
[----:B-1----:R-:W-:Y:S02]  /*0650*/  FFMA R11, R8, R11, R25 ;  /* 0x0000000b080b7223 */ /* 0x002fe40000000019 */
[----:B------:R-:W-:Y:S02]  /*0660*/  LDS R25, [R6+0xf80] ;  /* 0x000f800006197984 */ /* 0x000fe40000000800 */
[----:B--2---:R-:W-:Y:S02]  /*0670*/  FFMA R9, R12, R9, R11 ;  /* 0x000000090c097223 */ /* 0x004fe4000000000b */
[----:B------:R-:W0:Y:S02]  /*0680*/  LDS R12, [R6+0xd80] ;  /* 0x000d8000060c7984 */ /* 0x000e240000000800 */
[----:B------:R-:W-:Y:S02]  /*0690*/  FFMA R26, R24, R13, R9 ;  /* 0x0000000d181a7223 */ /* 0x000fe40000000009 */
[----:B------:R-:W-:Y:S02]  /*06a0*/  LDS R13, [R6+0xe00] ;  /* 0x000e0000060d7984 */ /* 0x000fe40000000800 */
[----:B------:R-:W-:-:S02]  /*06b0*/  FFMA R19, R19, R14, R26 ;  /* 0x0000000e13137223 */ /* 0x000fc4000000001a */
[----:B------:R-:W1:Y:S04]  /*06c0*/  LDS.128 R8, [R16+0x70] ;  /* 0x0000700010087984 */ /* 0x000e680000000c00 */
[----:B------:R-:W2:Y:S04]  /*06d0*/  LDS R24, [R6+0xe80] ;  /* 0x000e800006187984 */ /* 0x000ea80000000800 */
[----:B------:R-:W3:Y:S01]  /*06e0*/  LDS R14, [R6+0xf00] ;  /* 0x000f0000060e7984 */ /* 0x000ee20000000800 */
[----:B0-----:R-:W-:-:S04]  /*06f0*/  FFMA R15, R12, R15, R19 ;  /* 0x0000000f0c0f7223 */ /* 0x001fc80000000013 */
[----:B-1----:R-:W-:-:S04]  /*0700*/  FFMA R13, R8, R13, R15 ;  /* 0x0000000d080d7223 */ /* 0x002fc8000000000f */
[----:B--2---:R-:W-:-:S04]  /*0710*/  FFMA R9, R24, R9, R13 ;  /* 0x0000000918097223 */ /* 0x004fc8000000000d */
[----:B---3--:R-:W-:-:S04]  /*0720*/  FFMA R10, R14, R10, R9 ;  /* 0x0000000a0e0a7223 */ /* 0x008fc80000000009 */
[----:B------:R-:W-:Y:S01]  /*0730*/  FFMA R19, R25, R11, R10 ;  /* 0x0000000b19137223 */ /* 0x000fe2000000000a */
[----:B------:R-:W-:Y:S06]  /*0740*/  BAR.SYNC.DEFER_BLOCKING 0x0 ;  /* 0x0000000000007b1d */ /* 0x000fec0000010000 */
[----:B------:R-:W-:Y:S05]  /*0750*/  @P1 BRA `(.L_x_1) ;  /* 0xfffffff800ac1947 */ /* 0x000fea000383ffff */
.L_x_0:
[----:B------:R-:W-:Y:S05]  /*0760*/  @P0 EXIT ;  /* 0x000000000000094d */ /* 0x000fea0003800000 */
[----:B------:R-:W0:Y:S01]  /*0770*/  LDC.64 R2, c[0x0][0x390] ;  /* 0x0000e400ff027b82 */ /* 0x000e220000000a00 */
[----:B------:R-:W-:-:S04]  /*0780*/  IMAD R17, R18, R0, R17 ;  /* 0x0000000012117224 */ /* 0x000fc800078e0211 */
[----:B0-----:R-:W-:-:S05]  /*0790*/  IMAD.WIDE R2, R17, 0x4, R2 ;  /* 0x0000000411027825 */ /* 0x001fca00078e0202 */
[----:B------:R-:W-:Y:S01]  /*07a0*/  STG.E desc[UR8][R2.64], R19 ;  /* 0x0000001302007986 */ /* 0x000fe2000c101908 */
[----:B------:R-:W-:Y:S05]  /*07b0*/  EXIT ;  /* 0x000000000000794d */ /* 0x000fea0003800000 */
.L_x_2:
[----:B------:R-:W-:-:S00]  /*07c0*/  BRA `(.L_x_2) ;  /* 0xfffffffc00fc7947 */ /* 0x000fc0000383ffff */
[----:B------:R-:W-:-:S00]  /*07d0*/  NOP ;  /* 0x0000000000007918 */ /* 0x000fc00000000000 */
        /* <DEDUP_REMOVED lines=10> */
.L_x_3:


//--------------------- .nv.shared._Z11matmul_cudaPfS_S_i --------------------------
	.section	.nv.shared._Z11matmul_cudaPfS_S_i,"aw",@nobits
	.sectionflags	@""
	.align	4
.nv.shared._Z11matmul_cudaPfS_S_i:
	.zero		9216


//--------------------- .nv.shared.reserved.0     --------------------------
	.section	.nv.shared.reserved.0,"aw",@nobits
	.weak		__nv_reservedSMEM_offset_0_alias
	.size		__nv_reservedSMEM_offset_0_alias, 0, 64
	.other		__nv_reservedSMEM_offset_0_alias,@"STO_CUDA_RESERVED_SHARED STV_DEFAULT"
__nv_reservedSMEM_offset_0_alias:
	.zero		0
	.zero		64


//--------------------- .nv.constant0._Z11matmul_cudaPfS_S_i --------------------------
	.section	.nv.constant0._Z11matmul_cudaPfS_S_i,"a",@progbits
	.sectionflags	@""
	.align	4
.nv.constant0._Z11matmul_cudaPfS_S_i:
	.zero		924


//--------------------- SYMBOLS --------------------------

	.type		.nv.reservedSmem.offset0,@object
	.size		.nv.reservedSmem.offset0,0x4
	.type		.nv.reservedSmem.cap,@object
	.size		.nv.reservedSmem.cap,0x4
